//
// Generated by NVIDIA NVVM Compiler
//
// Compiler Build ID: CL-36424714
// Cuda compilation tools, release 13.0, V13.0.88
// Based on NVVM 20.0.0
//

.version 9.0
.target sm_100
.address_size 64

	// .globl	_Z19cannyEdgeDectectionPhiiS_
.extern .func  (.param .b32 func_retval0) vprintf
(
	.param .b64 vprintf_param_0,
	.param .b64 vprintf_param_1
)
;
.const .align 4 .b8 constGaussianKernel5x5[100];
.global .align 1 .b8 $str[6] = {37, 46, 51, 102, 32};
.global .align 1 .b8 $str$1[2] = {10};

.visible .entry _Z19cannyEdgeDectectionPhiiS_(
	.param .u64 .ptr .align 1 _Z19cannyEdgeDectectionPhiiS__param_0,
	.param .u32 _Z19cannyEdgeDectectionPhiiS__param_1,
	.param .u32 _Z19cannyEdgeDectectionPhiiS__param_2,
	.param .u64 .ptr .align 1 _Z19cannyEdgeDectectionPhiiS__param_3
)
{
	.local .align 8 .b8 	__local_depot0[8];
	.reg .b64 	%SP;
	.reg .b64 	%SPL;
	.reg .pred 	%p<2>;
	.reg .b32 	%r<64>;
	.reg .b32 	%f<26>;
	.reg .b64 	%rd<7>;
	.reg .b64 	%fd<26>;

	mov.u64 	%SPL, __local_depot0;
	cvta.local.u64 	%SP, %SPL;
	mov.u32 	%r1, %tid.x;
	mov.u32 	%r2, %ctaid.x;
	or.b32  	%r3, %r1, %r2;
	setp.ne.s32 	%p1, %r3, 0;
	@%p1 bra 	$L__BB0_2;
	add.u64 	%rd1, %SP, 0;
	add.u64 	%rd2, %SPL, 0;
	ld.const.f32 	%f1, [constGaussianKernel5x5];
	cvt.f64.f32 	%fd1, %f1;
	st.local.f64 	[%rd2], %fd1;
	mov.u64 	%rd3, $str;
	cvta.global.u64 	%rd4, %rd3;
	{ // callseq 0, 0
	.param .b64 param0;
	st.param.b64 	[param0], %rd4;
	.param .b64 param1;
	st.param.b64 	[param1], %rd1;
	.param .b32 retval0;
	call.uni (retval0), 
	vprintf, 
	(
	param0, 
	param1
	);
	ld.param.b32 	%r4, [retval0];
	} // callseq 0
	ld.const.f32 	%f2, [constGaussianKernel5x5+4];
	cvt.f64.f32 	%fd2, %f2;
	st.local.f64 	[%rd2], %fd2;
	{ // callseq 1, 0
	.param .b64 param0;
	st.param.b64 	[param0], %rd4;
	.param .b64 param1;
	st.param.b64 	[param1], %rd1;
	.param .b32 retval0;
	call.uni (retval0), 
	vprintf, 
	(
	param0, 
	param1
	);
	ld.param.b32 	%r6, [retval0];
	} // callseq 1
	ld.const.f32 	%f3, [constGaussianKernel5x5+8];
	cvt.f64.f32 	%fd3, %f3;
	st.local.f64 	[%rd2], %fd3;
	{ // callseq 2, 0
	.param .b64 param0;
	st.param.b64 	[param0], %rd4;
	.param .b64 param1;
	st.param.b64 	[param1], %rd1;
	.param .b32 retval0;
	call.uni (retval0), 
	vprintf, 
	(
	param0, 
	param1
	);
	ld.param.b32 	%r8, [retval0];
	} // callseq 2
	ld.const.f32 	%f4, [constGaussianKernel5x5+12];
	cvt.f64.f32 	%fd4, %f4;
	st.local.f64 	[%rd2], %fd4;
	{ // callseq 3, 0
	.param .b64 param0;
	st.param.b64 	[param0], %rd4;
	.param .b64 param1;
	st.param.b64 	[param1], %rd1;
	.param .b32 retval0;
	call.uni (retval0), 
	vprintf, 
	(
	param0, 
	param1
	);
	ld.param.b32 	%r10, [retval0];
	} // callseq 3
	ld.const.f32 	%f5, [constGaussianKernel5x5+16];
	cvt.f64.f32 	%fd5, %f5;
	st.local.f64 	[%rd2], %fd5;
	{ // callseq 4, 0
	.param .b64 param0;
	st.param.b64 	[param0], %rd4;
	.param .b64 param1;
	st.param.b64 	[param1], %rd1;
	.param .b32 retval0;
	call.uni (retval0), 
	vprintf, 
	(
	param0, 
	param1
	);
	ld.param.b32 	%r12, [retval0];
	} // callseq 4
	mov.u64 	%rd5, $str$1;
	cvta.global.u64 	%rd6, %rd5;
	{ // callseq 5, 0
	.param .b64 param0;
	st.param.b64 	[param0], %rd6;
	.param .b64 param1;
	st.param.b64 	[param1], 0;
	.param .b32 retval0;
	call.uni (retval0), 
	vprintf, 
	(
	param0, 
	param1
	);
	ld.param.b32 	%r14, [retval0];
	} // callseq 5
	ld.const.f32 	%f6, [constGaussianKernel5x5+20];
	cvt.f64.f32 	%fd6, %f6;
	st.local.f64 	[%rd2], %fd6;
	{ // callseq 6, 0
	.param .b64 param0;
	st.param.b64 	[param0], %rd4;
	.param .b64 param1;
	st.param.b64 	[param1], %rd1;
	.param .b32 retval0;
	call.uni (retval0), 
	vprintf, 
	(
	param0, 
	param1
	);
	ld.param.b32 	%r16, [retval0];
	} // callseq 6
	ld.const.f32 	%f7, [constGaussianKernel5x5+24];
	cvt.f64.f32 	%fd7, %f7;
	st.local.f64 	[%rd2], %fd7;
	{ // callseq 7, 0
	.param .b64 param0;
	st.param.b64 	[param0], %rd4;
	.param .b64 param1;
	st.param.b64 	[param1], %rd1;
	.param .b32 retval0;
	call.uni (retval0), 
	vprintf, 
	(
	param0, 
	param1
	);
	ld.param.b32 	%r18, [retval0];
	} // callseq 7
	ld.const.f32 	%f8, [constGaussianKernel5x5+28];
	cvt.f64.f32 	%fd8, %f8;
	st.local.f64 	[%rd2], %fd8;
	{ // callseq 8, 0
	.param .b64 param0;
	st.param.b64 	[param0], %rd4;
	.param .b64 param1;
	st.param.b64 	[param1], %rd1;
	.param .b32 retval0;
	call.uni (retval0), 
	vprintf, 
	(
	param0, 
	param1
	);
	ld.param.b32 	%r20, [retval0];
	} // callseq 8
	ld.const.f32 	%f9, [constGaussianKernel5x5+32];
	cvt.f64.f32 	%fd9, %f9;
	st.local.f64 	[%rd2], %fd9;
	{ // callseq 9, 0
	.param .b64 param0;
	st.param.b64 	[param0], %rd4;
	.param .b64 param1;
	st.param.b64 	[param1], %rd1;
	.param .b32 retval0;
	call.uni (retval0), 
	vprintf, 
	(
	param0, 
	param1
	);
	ld.param.b32 	%r22, [retval0];
	} // callseq 9
	ld.const.f32 	%f10, [constGaussianKernel5x5+36];
	cvt.f64.f32 	%fd10, %f10;
	st.local.f64 	[%rd2], %fd10;
	{ // callseq 10, 0
	.param .b64 param0;
	st.param.b64 	[param0], %rd4;
	.param .b64 param1;
	st.param.b64 	[param1], %rd1;
	.param .b32 retval0;
	call.uni (retval0), 
	vprintf, 
	(
	param0, 
	param1
	);
	ld.param.b32 	%r24, [retval0];
	} // callseq 10
	{ // callseq 11, 0
	.param .b64 param0;
	st.param.b64 	[param0], %rd6;
	.param .b64 param1;
	st.param.b64 	[param1], 0;
	.param .b32 retval0;
	call.uni (retval0), 
	vprintf, 
	(
	param0, 
	param1
	);
	ld.param.b32 	%r26, [retval0];
	} // callseq 11
	ld.const.f32 	%f11, [constGaussianKernel5x5+40];
	cvt.f64.f32 	%fd11, %f11;
	st.local.f64 	[%rd2], %fd11;
	{ // callseq 12, 0
	.param .b64 param0;
	st.param.b64 	[param0], %rd4;
	.param .b64 param1;
	st.param.b64 	[param1], %rd1;
	.param .b32 retval0;
	call.uni (retval0), 
	vprintf, 
	(
	param0, 
	param1
	);
	ld.param.b32 	%r28, [retval0];
	} // callseq 12
	ld.const.f32 	%f12, [constGaussianKernel5x5+44];
	cvt.f64.f32 	%fd12, %f12;
	st.local.f64 	[%rd2], %fd12;
	{ // callseq 13, 0
	.param .b64 param0;
	st.param.b64 	[param0], %rd4;
	.param .b64 param1;
	st.param.b64 	[param1], %rd1;
	.param .b32 retval0;
	call.uni (retval0), 
	vprintf, 
	(
	param0, 
	param1
	);
	ld.param.b32 	%r30, [retval0];
	} // callseq 13
	ld.const.f32 	%f13, [constGaussianKernel5x5+48];
	cvt.f64.f32 	%fd13, %f13;
	st.local.f64 	[%rd2], %fd13;
	{ // callseq 14, 0
	.param .b64 param0;
	st.param.b64 	[param0], %rd4;
	.param .b64 param1;
	st.param.b64 	[param1], %rd1;
	.param .b32 retval0;
	call.uni (retval0), 
	vprintf, 
	(
	param0, 
	param1
	);
	ld.param.b32 	%r32, [retval0];
	} // callseq 14
	ld.const.f32 	%f14, [constGaussianKernel5x5+52];
	cvt.f64.f32 	%fd14, %f14;
	st.local.f64 	[%rd2], %fd14;
	{ // callseq 15, 0
	.param .b64 param0;
	st.param.b64 	[param0], %rd4;
	.param .b64 param1;
	st.param.b64 	[param1], %rd1;
	.param .b32 retval0;
	call.uni (retval0), 
	vprintf, 
	(
	param0, 
	param1
	);
	ld.param.b32 	%r34, [retval0];
	} // callseq 15
	ld.const.f32 	%f15, [constGaussianKernel5x5+56];
	cvt.f64.f32 	%fd15, %f15;
	st.local.f64 	[%rd2], %fd15;
	{ // callseq 16, 0
	.param .b64 param0;
	st.param.b64 	[param0], %rd4;
	.param .b64 param1;
	st.param.b64 	[param1], %rd1;
	.param .b32 retval0;
	call.uni (retval0), 
	vprintf, 
	(
	param0, 
	param1
	);
	ld.param.b32 	%r36, [retval0];
	} // callseq 16
	{ // callseq 17, 0
	.param .b64 param0;
	st.param.b64 	[param0], %rd6;
	.param .b64 param1;
	st.param.b64 	[param1], 0;
	.param .b32 retval0;
	call.uni (retval0), 
	vprintf, 
	(
	param0, 
	param1
	);
	ld.param.b32 	%r38, [retval0];
	} // callseq 17
	ld.const.f32 	%f16, [constGaussianKernel5x5+60];
	cvt.f64.f32 	%fd16, %f16;
	st.local.f64 	[%rd2], %fd16;
	{ // callseq 18, 0
	.param .b64 param0;
	st.param.b64 	[param0], %rd4;
	.param .b64 param1;
	st.param.b64 	[param1], %rd1;
	.param .b32 retval0;
	call.uni (retval0), 
	vprintf, 
	(
	param0, 
	param1
	);
	ld.param.b32 	%r40, [retval0];
	} // callseq 18
	ld.const.f32 	%f17, [constGaussianKernel5x5+64];
	cvt.f64.f32 	%fd17, %f17;
	st.local.f64 	[%rd2], %fd17;
	{ // callseq 19, 0
	.param .b64 param0;
	st.param.b64 	[param0], %rd4;
	.param .b64 param1;
	st.param.b64 	[param1], %rd1;
	.param .b32 retval0;
	call.uni (retval0), 
	vprintf, 
	(
	param0, 
	param1
	);
	ld.param.b32 	%r42, [retval0];
	} // callseq 19
	ld.const.f32 	%f18, [constGaussianKernel5x5+68];
	cvt.f64.f32 	%fd18, %f18;
	st.local.f64 	[%rd2], %fd18;
	{ // callseq 20, 0
	.param .b64 param0;
	st.param.b64 	[param0], %rd4;
	.param .b64 param1;
	st.param.b64 	[param1], %rd1;
	.param .b32 retval0;
	call.uni (retval0), 
	vprintf, 
	(
	param0, 
	param1
	);
	ld.param.b32 	%r44, [retval0];
	} // callseq 20
	ld.const.f32 	%f19, [constGaussianKernel5x5+72];
	cvt.f64.f32 	%fd19, %f19;
	st.local.f64 	[%rd2], %fd19;
	{ // callseq 21, 0
	.param .b64 param0;
	st.param.b64 	[param0], %rd4;
	.param .b64 param1;
	st.param.b64 	[param1], %rd1;
	.param .b32 retval0;
	call.uni (retval0), 
	vprintf, 
	(
	param0, 
	param1
	);
	ld.param.b32 	%r46, [retval0];
	} // callseq 21
	ld.const.f32 	%f20, [constGaussianKernel5x5+76];
	cvt.f64.f32 	%fd20, %f20;
	st.local.f64 	[%rd2], %fd20;
	{ // callseq 22, 0
	.param .b64 param0;
	st.param.b64 	[param0], %rd4;
	.param .b64 param1;
	st.param.b64 	[param1], %rd1;
	.param .b32 retval0;
	call.uni (retval0), 
	vprintf, 
	(
	param0, 
	param1
	);
	ld.param.b32 	%r48, [retval0];
	} // callseq 22
	{ // callseq 23, 0
	.param .b64 param0;
	st.param.b64 	[param0], %rd6;
	.param .b64 param1;
	st.param.b64 	[param1], 0;
	.param .b32 retval0;
	call.uni (retval0), 
	vprintf, 
	(
	param0, 
	param1
	);
	ld.param.b32 	%r50, [retval0];
	} // callseq 23
	ld.const.f32 	%f21, [constGaussianKernel5x5+80];
	cvt.f64.f32 	%fd21, %f21;
	st.local.f64 	[%rd2], %fd21;
	{ // callseq 24, 0
	.param .b64 param0;
	st.param.b64 	[param0], %rd4;
	.param .b64 param1;
	st.param.b64 	[param1], %rd1;
	.param .b32 retval0;
	call.uni (retval0), 
	vprintf, 
	(
	param0, 
	param1
	);
	ld.param.b32 	%r52, [retval0];
	} // callseq 24
	ld.const.f32 	%f22, [constGaussianKernel5x5+84];
	cvt.f64.f32 	%fd22, %f22;
	st.local.f64 	[%rd2], %fd22;
	{ // callseq 25, 0
	.param .b64 param0;
	st.param.b64 	[param0], %rd4;
	.param .b64 param1;
	st.param.b64 	[param1], %rd1;
	.param .b32 retval0;
	call.uni (retval0), 
	vprintf, 
	(
	param0, 
	param1
	);
	ld.param.b32 	%r54, [retval0];
	} // callseq 25
	ld.const.f32 	%f23, [constGaussianKernel5x5+88];
	cvt.f64.f32 	%fd23, %f23;
	st.local.f64 	[%rd2], %fd23;
	{ // callseq 26, 0
	.param .b64 param0;
	st.param.b64 	[param0], %rd4;
	.param .b64 param1;
	st.param.b64 	[param1], %rd1;
	.param .b32 retval0;
	call.uni (retval0), 
	vprintf, 
	(
	param0, 
	param1
	);
	ld.param.b32 	%r56, [retval0];
	} // callseq 26
	ld.const.f32 	%f24, [constGaussianKernel5x5+92];
	cvt.f64.f32 	%fd24, %f24;
	st.local.f64 	[%rd2], %fd24;
	{ // callseq 27, 0
	.param .b64 param0;
	st.param.b64 	[param0], %rd4;
	.param .b64 param1;
	st.param.b64 	[param1], %rd1;
	.param .b32 retval0;
	call.uni (retval0), 
	vprintf, 
	(
	param0, 
	param1
	);
	ld.param.b32 	%r58, [retval0];
	} // callseq 27
	ld.const.f32 	%f25, [constGaussianKernel5x5+96];
	cvt.f64.f32 	%fd25, %f25;
	st.local.f64 	[%rd2], %fd25;
	{ // callseq 28, 0
	.param .b64 param0;
	st.param.b64 	[param0], %rd4;
	.param .b64 param1;
	st.param.b64 	[param1], %rd1;
	.param .b32 retval0;
	call.uni (retval0), 
	vprintf, 
	(
	param0, 
	param1
	);
	ld.param.b32 	%r60, [retval0];
	} // callseq 28
	{ // callseq 29, 0
	.param .b64 param0;
	st.param.b64 	[param0], %rd6;
	.param .b64 param1;
	st.param.b64 	[param1], 0;
	.param .b32 retval0;
	call.uni (retval0), 
	vprintf, 
	(
	param0, 
	param1
	);
	ld.param.b32 	%r62, [retval0];
	} // callseq 29
$L__BB0_2:
	ret;

}


// ===== COMPILED SASS (sm_100) =====

	.target	sm_100

	.elftype	@"ET_EXEC"


//--------------------- .note.nv.tkinfo           --------------------------
	.section	.note.nv.tkinfo,"",@"SHT_NOTE"
	.sectionflags	@"SHF_NOTE_NV_TKINFO"
	.tkinfo
        /*0018*/ 	.word	0x00000002
        /*0030*/ 	.string	""
        /*0030*/ 	.string	"ptxas"
        /*0030*/ 	.string	"Cuda compilation tools, release 13.0, V13.0.88"
        /*0030*/ 	.string	"Build cuda_13.0.r13.0/compiler.36424714_0"
        /*0030*/ 	.string	"-arch sm_100 -m 64 "



//--------------------- .note.nv.cuinfo           --------------------------
	.section	.note.nv.cuinfo,"",@"SHT_NOTE"
	.sectionflags	@"SHF_NOTE_NV_CUINFO"
        /*0018*/ 	.short	0x0002
        /*001a*/ 	.short	0x0064
        /*001c*/ 	.short	0x0082
	.zero		2


//--------------------- .nv.info                  --------------------------
	.section	.nv.info,"",@"SHT_CUDA_INFO"
	.align	4


	//----- nvinfo : EIATTR_REGCOUNT
	.align		4
        /*0000*/ 	.byte	0x04, 0x2f
        /*0002*/ 	.short	(.L_4 - .L_3)
	.align		4
.L_3:
        /*0004*/ 	.word	index@(_Z19cannyEdgeDectectionPhiiS_)
        /*0008*/ 	.word	0x00000018


	//----- nvinfo : EIATTR_FRAME_SIZE
	.align		4
.L_4:
        /*000c*/ 	.byte	0x04, 0x11
        /*000e*/ 	.short	(.L_6 - .L_5)
	.align		4
.L_5:
        /*0010*/ 	.word	index@(_Z19cannyEdgeDectectionPhiiS_)
        /*0014*/ 	.word	0x00000008


	//----- nvinfo : EIATTR_MIN_STACK_SIZE
	.align		4
.L_6:
        /*0018*/ 	.byte	0x04, 0x12
        /*001a*/ 	.short	(.L_8 - .L_7)
	.align		4
.L_7:
        /*001c*/ 	.word	index@(_Z19cannyEdgeDectectionPhiiS_)
        /*0020*/ 	.word	0x00000008
.L_8:


//--------------------- .nv.compat                --------------------------
	.section	.nv.compat,"",@"SHT_CUDA_COMPAT_INFO"
	.align	4
        /*0000*/ 	.byte	0x02, 0x09, 0x00, 0x00, 0x02, 0x02, 0x01, 0x00, 0x02, 0x05, 0x05, 0x00, 0x03, 0x07, 0x01, 0x01
        /*0010*/ 	.byte	0x02, 0x03, 0x00, 0x00, 0x02, 0x06, 0x01, 0x00, 0x04, 0x0b, 0x08, 0x00, 0x09, 0x00, 0x00, 0x00
        /*0020*/ 	.byte	0x00, 0x00, 0x00, 0x00


//--------------------- .nv.info._Z19cannyEdgeDectectionPhiiS_ --------------------------
	.section	.nv.info._Z19cannyEdgeDectectionPhiiS_,"",@"SHT_CUDA_INFO"
	.sectionflags	@""
	.align	4


	//----- nvinfo : EIATTR_CUDA_API_VERSION
	.align		4
        /*0000*/ 	.byte	0x04, 0x37
        /*0002*/ 	.short	(.L_10 - .L_9)
.L_9:
        /*0004*/ 	.word	0x00000082


	//----- nvinfo : EIATTR_KPARAM_INFO
	.align		4
.L_10:
        /*0008*/ 	.byte	0x04, 0x17
        /*000a*/ 	.short	(.L_12 - .L_11)
.L_11:
        /*000c*/ 	.word	0x00000000
        /*0010*/ 	.short	0x0003
        /*0012*/ 	.short	0x0010
        /*0014*/ 	.byte	0x00, 0xf5, 0x21, 0x00


	//----- nvinfo : EIATTR_KPARAM_INFO
	.align		4
.L_12:
        /*0018*/ 	.byte	0x04, 0x17
        /*001a*/ 	.short	(.L_14 - .L_13)
.L_13:
        /*001c*/ 	.word	0x00000000
        /*0020*/ 	.short	0x0002
        /*0022*/ 	.short	0x000c
        /*0024*/ 	.byte	0x00, 0xf0, 0x11, 0x00


	//----- nvinfo : EIATTR_KPARAM_INFO
	.align		4
.L_14:
        /*0028*/ 	.byte	0x04, 0x17
        /*002a*/ 	.short	(.L_16 - .L_15)
.L_15:
        /*002c*/ 	.word	0x00000000
        /*0030*/ 	.short	0x0001
        /*0032*/ 	.short	0x0008
        /*0034*/ 	.byte	0x00, 0xf0, 0x11, 0x00


	//----- nvinfo : EIATTR_KPARAM_INFO
	.align		4
.L_16:
        /*0038*/ 	.byte	0x04, 0x17
        /*003a*/ 	.short	(.L_18 - .L_17)
.L_17:
        /*003c*/ 	.word	0x00000000
        /*0040*/ 	.short	0x0000
        /*0042*/ 	.short	0x0000
        /*0044*/ 	.byte	0x00, 0xf5, 0x21, 0x00


	//----- nvinfo : EIATTR_SPARSE_MMA_MASK
	.align		4
.L_18:
        /*0048*/ 	.byte	0x03, 0x50
        /*004a*/ 	.short	0x0000


	//----- nvinfo : EIATTR_MAXREG_COUNT
	.align		4
        /*004c*/ 	.byte	0x03, 0x1b
        /*004e*/ 	.short	0x00ff


	//----- nvinfo : EIATTR_EXTERNS
	.align		4
        /*0050*/ 	.byte	0x04, 0x0f
        /*0052*/ 	.short	(.L_20 - .L_19)


	//   ....[0]....
	.align		4
.L_19:
        /*0054*/ 	.word	index@(vprintf)


	//----- nvinfo : EIATTR_MERCURY_ISA_VERSION
	.align		4
.L_20:
        /*0058*/ 	.byte	0x03, 0x5f
        /*005a*/ 	.short	0x0101


	//----- nvinfo : EIATTR_VRC_CTA_INIT_COUNT
	.align		4
        /*005c*/ 	.byte	0x02, 0x4a
	.zero		1
	.zero		1


	//----- nvinfo : EIATTR_SYSCALL_OFFSETS
	.align		4
        /*0060*/ 	.byte	0x04, 0x46
        /*0062*/ 	.short	(.L_22 - .L_21)


	//   ....[0]....
.L_21:
        /*0064*/ 	.word	0x00000150


	//   ....[1]....
        /*0068*/ 	.word	0x00000200


	//   ....[2]....
        /*006c*/ 	.word	0x000002b0


	//   ....[3]....
        /*0070*/ 	.word	0x00000360


	//   ....[4]....
        /*0074*/ 	.word	0x00000410


	//   ....[5]....
        /*0078*/ 	.word	0x00000480


	//   ....[6]....
        /*007c*/ 	.word	0x00000530


	//   ....[7]....
        /*0080*/ 	.word	0x000005e0


	//   ....[8]....
        /*0084*/ 	.word	0x00000690


	//   ....[9]....
        /*0088*/ 	.word	0x00000740


	//   ....[10]....
        /*008c*/ 	.word	0x000007f0


	//   ....[11]....
        /*0090*/ 	.word	0x00000860


	//   ....[12]....
        /*0094*/ 	.word	0x00000910


	//   ....[13]....
        /*0098*/ 	.word	0x000009c0


	//   ....[14]....
        /*009c*/ 	.word	0x00000a70


	//   ....[15]....
        /*00a0*/ 	.word	0x00000b20


	//   ....[16]....
        /*00a4*/ 	.word	0x00000bd0


	//   ....[17]....
        /*00a8*/ 	.word	0x00000c40


	//   ....[18]....
        /*00ac*/ 	.word	0x00000cf0


	//   ....[19]....
        /*00b0*/ 	.word	0x00000da0


	//   ....[20]....
        /*00b4*/ 	.word	0x00000e50


	//   ....[21]....
        /*00b8*/ 	.word	0x00000f00


	//   ....[22]....
        /*00bc*/ 	.word	0x00000fb0


	//   ....[23]....
        /*00c0*/ 	.word	0x00001020


	//   ....[24]....
        /*00c4*/ 	.word	0x000010d0


	//   ....[25]....
        /*00c8*/ 	.word	0x00001180


	//   ....[26]....
        /*00cc*/ 	.word	0x00001230


	//   ....[27]....
        /*00d0*/ 	.word	0x000012e0


	//   ....[28]....
        /*00d4*/ 	.word	0x00001390


	//   ....[29]....
        /*00d8*/ 	.word	0x00001400


	//----- nvinfo : EIATTR_EXIT_INSTR_OFFSETS
	.align		4
.L_22:
        /*00dc*/ 	.byte	0x04, 0x1c
        /*00de*/ 	.short	(.L_24 - .L_23)


	//   ....[0]....
.L_23:
        /*00e0*/ 	.word	0x00000090


	//   ....[1]....
        /*00e4*/ 	.word	0x00001410


	//----- nvinfo : EIATTR_CRS_STACK_SIZE
	.align		4
.L_24:
        /*00e8*/ 	.byte	0x04, 0x1e
        /*00ea*/ 	.short	(.L_26 - .L_25)
.L_25:
        /*00ec*/ 	.word	0x00000000


	//----- nvinfo : EIATTR_CBANK_PARAM_SIZE
	.align		4
.L_26:
        /*00f0*/ 	.byte	0x03, 0x19
        /*00f2*/ 	.short	0x0018


	//----- nvinfo : EIATTR_PARAM_CBANK
	.align		4
        /*00f4*/ 	.byte	0x04, 0x0a
        /*00f6*/ 	.short	(.L_28 - .L_27)
	.align		4
.L_27:
        /*00f8*/ 	.word	index@(.nv.constant0._Z19cannyEdgeDectectionPhiiS_)
        /*00fc*/ 	.short	0x0380
        /*00fe*/ 	.short	0x0018


	//----- nvinfo : EIATTR_SW_WAR
	.align		4
.L_28:
        /*0100*/ 	.byte	0x04, 0x36
        /*0102*/ 	.short	(.L_30 - .L_29)
.L_29:
        /*0104*/ 	.word	0x00000008
.L_30:


//--------------------- .nv.callgraph             --------------------------
	.section	.nv.callgraph,"",@"SHT_CUDA_CALLGRAPH"
	.align	4
	.sectionentsize	8
	.align		4
        /*0000*/ 	.word	0x00000000
	.align		4
        /*0004*/ 	.word	0xffffffff
	.align		4
        /*0008*/ 	.word	index@(_Z19cannyEdgeDectectionPhiiS_)
	.align		4
        /*000c*/ 	.word	index@(vprintf)
	.align		4
        /*0010*/ 	.word	0x00000000
	.align		4
        /*0014*/ 	.word	0xfffffffe
	.align		4
        /*0018*/ 	.word	0x00000000
	.align		4
        /*001c*/ 	.word	0xfffffffd
	.align		4
        /*0020*/ 	.word	0x00000000
	.align		4
        /*0024*/ 	.word	0xfffffffc


//--------------------- .nv.constant4             --------------------------
	.section	.nv.constant4,"a",@progbits
	.align	8
	.align		8
.nv.constant4:
        /*0000*/ 	.dword	vprintf
	.align		8
        /*0008*/ 	.dword	$str
	.align		8
        /*0010*/ 	.dword	$str$1


//--------------------- .nv.constant3             --------------------------
	.section	.nv.constant3,"a",@progbits
	.align	4
.nv.constant3:
	.type		constGaussianKernel5x5,@object
	.size		constGaussianKernel5x5,(.L_0 - constGaussianKernel5x5)
constGaussianKernel5x5:
	.zero		100
.L_0:


//--------------------- .text._Z19cannyEdgeDectectionPhiiS_ --------------------------
	.section	.text._Z19cannyEdgeDectectionPhiiS_,"ax",@progbits
	.align	128
        .global         _Z19cannyEdgeDectectionPhiiS_
        .type           _Z19cannyEdgeDectectionPhiiS_,@function
        .size           _Z19cannyEdgeDectectionPhiiS_,(.L_x_31 - _Z19cannyEdgeDectectionPhiiS_)
        .other          _Z19cannyEdgeDectectionPhiiS_,@"STO_CUDA_ENTRY STV_DEFAULT"
_Z19cannyEdgeDectectionPhiiS_:
.text._Z19cannyEdgeDectectionPhiiS_:
[----:B------:R-:W0:Y:S01]  /*0000*/  LDC R1, c[0x0][0x37c] ;  /* 0x0000df00ff017b82 */ /* 0x000e220000000800 */
[----:B------:R-:W1:Y:S07]  /*0010*/  S2R R0, SR_TID.X ;  /* 0x0000000000007919 */ /* 0x000e6e0000002100 */
[----:B------:R-:W1:Y:S01]  /*0020*/  S2UR UR6, SR_CTAID.X ;  /* 0x00000000000679c3 */ /* 0x000e620000002500 */
[----:B------:R-:W2:Y:S01]  /*0030*/  LDCU UR4, c[0x0][0x2f8] ;  /* 0x00005f00ff0477ac */ /* 0x000ea20008000800 */
[----:B0-----:R-:W-:Y:S01]  /*0040*/  VIADD R1, R1, 0xfffffff8 ;  /* 0xfffffff801017836 */ /* 0x001fe20000000000 */
[----:B------:R-:W0:Y:S04]  /*0050*/  LDCU UR5, c[0x0][0x2fc] ;  /* 0x00005f80ff0577ac */ /* 0x000e280008000800 */
[----:B--2---:R-:W-:-:S05]  /*0060*/  IADD3 R2, P1, PT, R1, UR4, RZ ;  /* 0x0000000401027c10 */ /* 0x004fca000ff3e0ff */
[----:B0-----:R-:W-:Y:S01]  /*0070*/  IMAD.X R16, RZ, RZ, UR5, P1 ;  /* 0x00000005ff107e24 */ /* 0x001fe200088e06ff */
[----:B-1----:R-:W-:-:S13]  /*0080*/  LOP3.LUT P0, RZ, R0, UR6, RZ, 0xfc, !PT ;  /* 0x0000000600ff7c12 */ /* 0x002fda000f80fcff */
[----:B------:R-:W-:Y:S05]  /*0090*/  @P0 EXIT ;  /* 0x000000000000094d */ /* 0x000fea0003800000 */
[----:B------:R-:W0:Y:S01]  /*00a0*/  LDCU UR4, c[0x3][URZ] ;  /* 0x00c00000ff0477ac */ /* 0x000e220008000800 */
[----:B------:R-:W-:Y:S01]  /*00b0*/  MOV R17, 0x0 ;  /* 0x0000000000117802 */ /* 0x000fe20000000f00 */
[----:B------:R-:W-:Y:S01]  /*00c0*/  IMAD.MOV.U32 R6, RZ, RZ, R2 ;  /* 0x000000ffff067224 */ /* 0x000fe200078e0002 */
[----:B------:R-:W-:Y:S02]  /*00d0*/  MOV R7, R16 ;  /* 0x0000001000077202 */ /* 0x000fe40000000f00 */
[----:B------:R1:W2:Y:S01]  /*00e0*/  LDC.64 R10, c[0x4][R17] ;  /* 0x01000000110a7b82 */ /* 0x0002a20000000a00 */
[----:B0-----:R-:W0:Y:S01]  /*00f0*/  F2F.F64.F32 R8, UR4 ;  /* 0x0000000400087d10 */ /* 0x001e220008201800 */
[----:B------:R-:W3:Y:S01]  /*0100*/  LDCU.64 UR4, c[0x4][0x8] ;  /* 0x01000100ff0477ac */ /* 0x000ee20008000a00 */
[----:B0-----:R1:W-:Y:S01]  /*0110*/  STL.64 [R1], R8 ;  /* 0x0000000801007387 */ /* 0x0013e20000100a00 */
[----:B---3--:R-:W-:Y:S01]  /*0120*/  MOV R4, UR4 ;  /* 0x0000000400047c02 */ /* 0x008fe20008000f00 */
[----:B------:R-:W-:-:S07]  /*0130*/  IMAD.U32 R5, RZ, RZ, UR5 ;  /* 0x00000005ff057e24 */ /* 0x000fce000f8e00ff */
[----:B------:R-:W-:-:S07]  /*0140*/  LEPC R20, `(.L_x_0) ;  /* 0x000000001014794e */ /* 0x000fce0000000000 */
[----:B-12---:R-:W-:Y:S05]  /*0150*/  CALL.ABS.NOINC R10 ;  /* 0x000000000a007343 */ /* 0x006fea0003c00000 */
.L_x_0:
[----:B------:R-:W0:Y:S01]  /*0160*/  LDCU UR4, c[0x3][0x4] ;  /* 0x00c00080ff0477ac */ /* 0x000e220008000800 */
[----:B------:R1:W2:Y:S01]  /*0170*/  LDC.64 R10, c[0x4][R17] ;  /* 0x01000000110a7b82 */ /* 0x0002a20000000a00 */
[----:B------:R-:W-:Y:S01]  /*0180*/  MOV R6, R2 ;  /* 0x0000000200067202 */ /* 0x000fe20000000f00 */
[----:B------:R-:W-:Y:S01]  /*0190*/  IMAD.MOV.U32 R7, RZ, RZ, R16 ;  /* 0x000000ffff077224 */ /* 0x000fe200078e0010 */
[----:B0-----:R-:W0:Y:S01]  /*01a0*/  F2F.F64.F32 R8, UR4 ;  /* 0x0000000400087d10 */ /* 0x001e220008201800 */
[----:B------:R-:W3:Y:S01]  /*01b0*/  LDCU.64 UR4, c[0x4][0x8] ;  /* 0x01000100ff0477ac */ /* 0x000ee20008000a00 */
[----:B0-----:R1:W-:Y:S01]  /*01c0*/  STL.64 [R1], R8 ;  /* 0x0000000801007387 */ /* 0x0013e20000100a00 */
[----:B---3--:R-:W-:Y:S02]  /*01d0*/  IMAD.U32 R4, RZ, RZ, UR4 ;  /* 0x00000004ff047e24 */ /* 0x008fe4000f8e00ff */
[----:B------:R-:W-:-:S07]  /*01e0*/  IMAD.U32 R5, RZ, RZ, UR5 ;  /* 0x00000005ff057e24 */ /* 0x000fce000f8e00ff */
[----:B------:R-:W-:-:S07]  /*01f0*/  LEPC R20, `(.L_x_1) ;  /* 0x000000001014794e */ /* 0x000fce0000000000 */
[----:B-12---:R-:W-:Y:S05]  /*0200*/  CALL.ABS.NOINC R10 ;  /* 0x000000000a007343 */ /* 0x006fea0003c00000 */
.L_x_1:
[----:B------:R-:W0:Y:S01]  /*0210*/  LDCU UR4, c[0x3][0x8] ;  /* 0x00c00100ff0477ac */ /* 0x000e220008000800 */
[----:B------:R1:W2:Y:S01]  /*0220*/  LDC.64 R10, c[0x4][R17] ;  /* 0x01000000110a7b82 */ /* 0x0002a20000000a00 */
[----:B------:R-:W-:Y:S02]  /*0230*/  IMAD.MOV.U32 R6, RZ, RZ, R2 ;  /* 0x000000ffff067224 */ /* 0x000fe400078e0002 */
[----:B------:R-:W-:Y:S01]  /*0240*/  IMAD.MOV.U32 R7, RZ, RZ, R16 ;  /* 0x000000ffff077224 */ /* 0x000fe200078e0010 */
[----:B0-----:R-:W0:Y:S01]  /*0250*/  F2F.F64.F32 R8, UR4 ;  /* 0x0000000400087d10 */ /* 0x001e220008201800 */
[----:B------:R-:W3:Y:S01]  /*0260*/  LDCU.64 UR4, c[0x4][0x8] ;  /* 0x01000100ff0477ac */ /* 0x000ee20008000a00 */
[----:B0-----:R1:W-:Y:S01]  /*0270*/  STL.64 [R1], R8 ;  /* 0x0000000801007387 */ /* 0x0013e20000100a00 */
[----:B---3--:R-:W-:Y:S01]  /*0280*/  IMAD.U32 R4, RZ, RZ, UR4 ;  /* 0x00000004ff047e24 */ /* 0x008fe2000f8e00ff */
[----:B------:R-:W-:-:S07]  /*0290*/  MOV R5, UR5 ;  /* 0x0000000500057c02 */ /* 0x000fce0008000f00 */
[----:B------:R-:W-:-:S07]  /*02a0*/  LEPC R20, `(.L_x_2) ;  /* 0x000000001014794e */ /* 0x000fce0000000000 */
[----:B-12---:R-:W-:Y:S05]  /*02b0*/  CALL.ABS.NOINC R10 ;  /* 0x000000000a007343 */ /* 0x006fea0003c00000 */
.L_x_2:
[----:B------:R-:W0:Y:S01]  /*02c0*/  LDCU UR4, c[0x3][0xc] ;  /* 0x00c00180ff0477ac */ /* 0x000e220008000800 */
[----:B------:R1:W2:Y:S01]  /*02d0*/  LDC.64 R10, c[0x4][R17] ;  /* 0x01000000110a7b82 */ /* 0x0002a20000000a00 */
[----:B------:R-:W-:Y:S01]  /*02e0*/  IMAD.MOV.U32 R6, RZ, RZ, R2 ;  /* 0x000000ffff067224 */ /* 0x000fe200078e0002 */
[----:B------:R-:W-:Y:S01]  /*02f0*/  MOV R7, R16 ;  /* 0x0000001000077202 */ /* 0x000fe20000000f00 */
[----:B0-----:R-:W0:Y:S01]  /*0300*/  F2F.F64.F32 R8, UR4 ;  /* 0x0000000400087d10 */ /* 0x001e220008201800 */
[----:B------:R-:W3:Y:S01]  /*0310*/  LDCU.64 UR4, c[0x4][0x8] ;  /* 0x01000100ff0477ac */ /* 0x000ee20008000a00 */
[----:B0-----:R1:W-:Y:S01]  /*0320*/  STL.64 [R1], R8 ;  /* 0x0000000801007387 */ /* 0x0013e20000100a00 */
[----:B---3--:R-:W-:Y:S01]  /*0330*/  MOV R4, UR4 ;  /* 0x0000000400047c02 */ /* 0x008fe20008000f00 */
[----:B------:R-:W-:-:S07]  /*0340*/  IMAD.U32 R5, RZ, RZ, UR5 ;  /* 0x00000005ff057e24 */ /* 0x000fce000f8e00ff */
[----:B------:R-:W-:-:S07]  /*0350*/  LEPC R20, `(.L_x_3) ;  /* 0x000000001014794e */ /* 0x000fce0000000000 */
[----:B-12---:R-:W-:Y:S05]  /*0360*/  CALL.ABS.NOINC R10 ;  /* 0x000000000a007343 */ /* 0x006fea0003c00000 */
.L_x_3:
        /* <DEDUP_REMOVED lines=11> */
.L_x_4:
[----:B------:R0:W1:Y:S01]  /*0420*/  LDC.64 R8, c[0x4][R17] ;  /* 0x0100000011087b82 */ /* 0x0000620000000a00 */
[----:B------:R-:W2:Y:S01]  /*0430*/  LDCU.64 UR4, c[0x4][0x10] ;  /* 0x01000200ff0477ac */ /* 0x000ea20008000a00 */
[----:B------:R-:W-:Y:S01]  /*0440*/  CS2R R6, SRZ ;  /* 0x0000000000067805 */ /* 0x000fe2000001ff00 */
[----:B--2---:R-:W-:Y:S01]  /*0450*/  IMAD.U32 R4, RZ, RZ, UR4 ;  /* 0x00000004ff047e24 */ /* 0x004fe2000f8e00ff */
[----:B0-----:R-:W-:-:S07]  /*0460*/  MOV R5, UR5 ;  /* 0x0000000500057c02 */ /* 0x001fce0008000f00 */
[----:B------:R-:W-:-:S07]  /*0470*/  LEPC R20, `(.L_x_5) ;  /* 0x000000001014794e */ /* 0x000fce0000000000 */
[----:B-1----:R-:W-:Y:S05]  /*0480*/  CALL.ABS.NOINC R8 ;  /* 0x0000000008007343 */ /* 0x002fea0003c00000 */
.L_x_5:
        /* <DEDUP_REMOVED lines=11> */
.L_x_6:
        /* <DEDUP_REMOVED lines=11> */
.L_x_7:
        /* <DEDUP_REMOVED lines=11> */
.L_x_8:
        /* <DEDUP_REMOVED lines=11> */
.L_x_9:
        /* <DEDUP_REMOVED lines=11> */
.L_x_10:
[----:B------:R0:W1:Y:S01]  /*0800*/  LDC.64 R8, c[0x4][R17] ;  /* 0x0100000011087b82 */ /* 0x0000620000000a00 */
[----:B------:R-:W2:Y:S01]  /*0810*/  LDCU.64 UR4, c[0x4][0x10] ;  /* 0x01000200ff0477ac */ /* 0x000ea20008000a00 */
[----:B------:R-:W-:Y:S02]  /*0820*/  CS2R R6, SRZ ;  /* 0x0000000000067805 */ /* 0x000fe4000001ff00 */
[----:B--2---:R-:W-:Y:S01]  /*0830*/  MOV R4, UR4 ;  /* 0x0000000400047c02 */ /* 0x004fe20008000f00 */
[----:B0-----:R-:W-:-:S07]  /*0840*/  IMAD.U32 R5, RZ, RZ, UR5 ;  /* 0x00000005ff057e24 */ /* 0x001fce000f8e00ff */
[----:B------:R-:W-:-:S07]  /*0850*/  LEPC R20, `(.L_x_11) ;  /* 0x000000001014794e */ /* 0x000fce0000000000 */
[----:B-1----:R-:W-:Y:S05]  /*0860*/  CALL.ABS.NOINC R8 ;  /* 0x0000000008007343 */ /* 0x002fea0003c00000 */
.L_x_11:
        /* <DEDUP_REMOVED lines=11> */
.L_x_12:
        /* <DEDUP_REMOVED lines=11> */
.L_x_13:
        /* <DEDUP_REMOVED lines=11> */
.L_x_14:
        /* <DEDUP_REMOVED lines=11> */
.L_x_15:
        /* <DEDUP_REMOVED lines=11> */
.L_x_16:
[----:B------:R0:W1:Y:S01]  /*0be0*/  LDC.64 R8, c[0x4][R17] ;  /* 0x0100000011087b82 */ /* 0x0000620000000a00 */
[----:B------:R-:W2:Y:S01]  /*0bf0*/  LDCU.64 UR4, c[0x4][0x10] ;  /* 0x01000200ff0477ac */ /* 0x000ea20008000a00 */
[----:B------:R-:W-:Y:S01]  /*0c00*/  CS2R R6, SRZ ;  /* 0x0000000000067805 */ /* 0x000fe2000001ff00 */
[----:B--2---:R-:W-:Y:S02]  /*0c10*/  IMAD.U32 R4, RZ, RZ, UR4 ;  /* 0x00000004ff047e24 */ /* 0x004fe4000f8e00ff */
[----:B0-----:R-:W-:-:S07]  /*0c20*/  IMAD.U32 R5, RZ, RZ, UR5 ;  /* 0x00000005ff057e24 */ /* 0x001fce000f8e00ff */
[----:B------:R-:W-:-:S07]  /*0c30*/  LEPC R20, `(.L_x_17) ;  /* 0x000000001014794e */ /* 0x000fce0000000000 */
[----:B-1----:R-:W-:Y:S05]  /*0c40*/  CALL.ABS.NOINC R8 ;  /* 0x0000000008007343 */ /* 0x002fea0003c00000 */
.L_x_17:
        /* <DEDUP_REMOVED lines=11> */
.L_x_18:
        /* <DEDUP_REMOVED lines=11> */
.L_x_19:
        /* <DEDUP_REMOVED lines=11> */
.L_x_20:
        /* <DEDUP_REMOVED lines=11> */
.L_x_21:
        /* <DEDUP_REMOVED lines=11> */
.L_x_22:
[----:B------:R0:W1:Y:S01]  /*0fc0*/  LDC.64 R8, c[0x4][R17] ;  /* 0x0100000011087b82 */ /* 0x0000620000000a00 */
[----:B------:R-:W2:Y:S01]  /*0fd0*/  LDCU.64 UR4, c[0x4][0x10] ;  /* 0x01000200ff0477ac */ /* 0x000ea20008000a00 */
[----:B------:R-:W-:Y:S01]  /*0fe0*/  CS2R R6, SRZ ;  /* 0x0000000000067805 */ /* 0x000fe2000001ff00 */
[----:B--2---:R-:W-:Y:S01]  /*0ff0*/  IMAD.U32 R4, RZ, RZ, UR4 ;  /* 0x00000004ff047e24 */ /* 0x004fe2000f8e00ff */
[----:B0-----:R-:W-:-:S07]  /*1000*/  MOV R5, UR5 ;  /* 0x0000000500057c02 */ /* 0x001fce0008000f00 */
[----:B------:R-:W-:-:S07]  /*1010*/  LEPC R20, `(.L_x_23) ;  /* 0x000000001014794e */ /* 0x000fce0000000000 */
[----:B-1----:R-:W-:Y:S05]  /*1020*/  CALL.ABS.NOINC R8 ;  /* 0x0000000008007343 */ /* 0x002fea0003c00000 */
.L_x_23:
        /* <DEDUP_REMOVED lines=11> */
.L_x_24:
        /* <DEDUP_REMOVED lines=11> */
.L_x_25:
        /* <DEDUP_REMOVED lines=11> */
.L_x_26:
        /* <DEDUP_REMOVED lines=11> */
.L_x_27:
[----:B------:R-:W0:Y:S01]  /*12f0*/  LDCU UR4, c[0x3][0x60] ;  /* 0x00c00c00ff0477ac */ /* 0x000e220008000800 */
[----:B------:R1:W2:Y:S01]  /*1300*/  LDC.64 R10, c[0x4][R17] ;  /* 0x01000000110a7b82 */ /* 0x0002a20000000a00 */
[----:B------:R-:W-:Y:S01]  /*1310*/  IMAD.MOV.U32 R6, RZ, RZ, R2 ;  /* 0x000000ffff067224 */ /* 0x000fe200078e0002 */
[----:B------:R-:W-:Y:S01]  /*1320*/  MOV R7, R16 ;  /* 0x0000001000077202 */ /* 0x000fe20000000f00 */
[----:B0-----:R-:W0:Y:S01]  /*1330*/  F2F.F64.F32 R8, UR4 ;  /* 0x0000000400087d10 */ /* 0x001e220008201800 */
[----:B------:R-:W3:Y:S01]  /*1340*/  LDCU.64 UR4, c[0x4][0x8] ;  /* 0x01000100ff0477ac */ /* 0x000ee20008000a00 */
[----:B0-----:R1:W-:Y:S01]  /*1350*/  STL.64 [R1], R8 ;  /* 0x0000000801007387 */ /* 0x0013e20000100a00 */
[----:B---3--:R-:W-:Y:S01]  /*1360*/  IMAD.U32 R4, RZ, RZ, UR4 ;  /* 0x00000004ff047e24 */ /* 0x008fe2000f8e00ff */
[----:B------:R-:W-:-:S07]  /*1370*/  MOV R5, UR5 ;  /* 0x0000000500057c02 */ /* 0x000fce0008000f00 */
[----:B------:R-:W-:-:S07]  /*1380*/  LEPC R20, `(.L_x_28) ;  /* 0x000000001014794e */ /* 0x000fce0000000000 */
[----:B-12---:R-:W-:Y:S05]  /*1390*/  CALL.ABS.NOINC R10 ;  /* 0x000000000a007343 */ /* 0x006fea0003c00000 */
.L_x_28:
[----:B------:R0:W1:Y:S01]  /*13a0*/  LDC.64 R2, c[0x4][R17] ;  /* 0x0100000011027b82 */ /* 0x0000620000000a00 */
[----:B------:R-:W2:Y:S01]  /*13b0*/  LDCU.64 UR4, c[0x4][0x10] ;  /* 0x01000200ff0477ac */ /* 0x000ea20008000a00 */
[----:B------:R-:W-:Y:S01]  /*13c0*/  CS2R R6, SRZ ;  /* 0x0000000000067805 */ /* 0x000fe2000001ff00 */
[----:B--2---:R-:W-:Y:S01]  /*13d0*/  IMAD.U32 R4, RZ, RZ, UR4 ;  /* 0x00000004ff047e24 */ /* 0x004fe2000f8e00ff */
[----:B0-----:R-:W-:-:S07]  /*13e0*/  MOV R5, UR5 ;  /* 0x0000000500057c02 */ /* 0x001fce0008000f00 */
[----:B------:R-:W-:-:S07]  /*13f0*/  LEPC R20, `(.L_x_29) ;  /* 0x000000001014794e */ /* 0x000fce0000000000 */
[----:B-1----:R-:W-:Y:S05]  /*1400*/  CALL.ABS.NOINC R2 ;  /* 0x0000000002007343 */ /* 0x002fea0003c00000 */
.L_x_29:
[----:B------:R-:W-:Y:S05]  /*1410*/  EXIT ;  /* 0x000000000000794d */ /* 0x000fea0003800000 */
.L_x_30:
[----:B------:R-:W-:-:S00]  /*1420*/  BRA `(.L_x_30) ;  /* 0xfffffffc00fc7947 */ /* 0x000fc0000383ffff */
[----:B------:R-:W-:-:S00]  /*1430*/  NOP ;  /* 0x0000000000007918 */ /* 0x000fc00000000000 */
        /* <DEDUP_REMOVED lines=12> */
.L_x_31:


//--------------------- .nv.global.init           --------------------------
	.section	.nv.global.init,"aw",@progbits
.nv.global.init:
	.type		$str$1,@object
	.size		$str$1,($str - $str$1)
$str$1:
        /*0000*/ 	.byte	0x0a, 0x00
	.type		$str,@object
	.size		$str,(.L_1 - $str)
$str:
        /*0002*/ 	.byte	0x25, 0x2e, 0x33, 0x66, 0x20, 0x00
.L_1:


//--------------------- .nv.shared.reserved.0     --------------------------
	.section	.nv.shared.reserved.0,"aw",@nobits
	.weak		__nv_reservedSMEM_offset_0_alias
	.size		__nv_reservedSMEM_offset_0_alias, 0, 64
	.other		__nv_reservedSMEM_offset_0_alias,@"STO_CUDA_RESERVED_SHARED STV_DEFAULT"
__nv_reservedSMEM_offset_0_alias:
	.zero		0
	.zero		64


//--------------------- .nv.constant0._Z19cannyEdgeDectectionPhiiS_ --------------------------
	.section	.nv.constant0._Z19cannyEdgeDectectionPhiiS_,"a",@progbits
	.sectionflags	@""
	.align	4
.nv.constant0._Z19cannyEdgeDectectionPhiiS_:
	.zero		920


//--------------------- SYMBOLS --------------------------

	.type		.nv.reservedSmem.offset0,@object
	.size		.nv.reservedSmem.offset0,0x4
	.type		vprintf,@function
